	.headerflags	@"EF_CUDA_TEXMODE_UNIFIED EF_CUDA_64BIT_ADDRESS EF_CUDA_ACCELERATORS EF_CUDA_SM90 EF_CUDA_VIRTUAL_SM(EF_CUDA_SM90)"
	.elftype	@"ET_EXEC"


//--------------------- .nv.info                  --------------------------
	.section	.nv.info,"",@"SHT_CUDA_INFO"
	.align	4


	//----- nvinfo : EIATTR_REGCOUNT
	.align		4
        /*0000*/ 	.byte	0x04, 0x2f
        /*0002*/ 	.short	(.L_1 - .L_0)
	.align		4
.L_0:
        /*0004*/ 	.word	index@(triton_poi_fused_convolution_60)
        /*0008*/ 	.word	0x00000014


	//----- nvinfo : EIATTR_MIN_STACK_SIZE
	.align		4
.L_1:
        /*000c*/ 	.byte	0x04, 0x12
        /*000e*/ 	.short	(.L_3 - .L_2)
	.align		4
.L_2:
        /*0010*/ 	.word	index@(triton_poi_fused_convolution_60)
        /*0014*/ 	.word	0x00000000


	//----- nvinfo : EIATTR_FRAME_SIZE
	.align		4
.L_3:
        /*0018*/ 	.byte	0x04, 0x11
        /*001a*/ 	.short	(.L_5 - .L_4)
	.align		4
.L_4:
        /*001c*/ 	.word	index@(triton_poi_fused_convolution_60)
        /*0020*/ 	.word	0x00000000


	//----- nvinfo : EIATTR_MIN_STACK_SIZE
	.align		4
.L_5:
        /*0024*/ 	.byte	0x04, 0x12
        /*0026*/ 	.short	(.L_7 - .L_6)
	.align		4
.L_6:
        /*0028*/ 	.word	index@(triton_poi_fused_convolution_60)
        /*002c*/ 	.word	0x00000000
.L_7:


//--------------------- .nv.info.triton_poi_fused_convolution_60 --------------------------
	.section	.nv.info.triton_poi_fused_convolution_60,"",@"SHT_CUDA_INFO"
	.sectionflags	@""
	.align	4


	//----- nvinfo : EIATTR_CUDA_API_VERSION
	.align		4
        /*0000*/ 	.byte	0x04, 0x37
        /*0002*/ 	.short	(.L_9 - .L_8)
.L_8:
        /*0004*/ 	.word	0x0000007c


	//----- nvinfo : EIATTR_KPARAM_INFO
	.align		4
.L_9:
        /*0008*/ 	.byte	0x04, 0x17
        /*000a*/ 	.short	(.L_11 - .L_10)
.L_10:
        /*000c*/ 	.word	0x00000000
        /*0010*/ 	.short	0x0004
        /*0012*/ 	.short	0x001c
        /*0014*/ 	.byte	0x00, 0xf0, 0x11, 0x00


	//----- nvinfo : EIATTR_KPARAM_INFO
	.align		4
.L_11:
        /*0018*/ 	.byte	0x04, 0x17
        /*001a*/ 	.short	(.L_13 - .L_12)
.L_12:
        /*001c*/ 	.word	0x00000000
        /*0020*/ 	.short	0x0003
        /*0022*/ 	.short	0x0018
        /*0024*/ 	.byte	0x00, 0xf0, 0x11, 0x00


	//----- nvinfo : EIATTR_KPARAM_INFO
	.align		4
.L_13:
        /*0028*/ 	.byte	0x04, 0x17
        /*002a*/ 	.short	(.L_15 - .L_14)
.L_14:
        /*002c*/ 	.word	0x00000000
        /*0030*/ 	.short	0x0002
        /*0032*/ 	.short	0x0010
        /*0034*/ 	.byte	0x00, 0xf4, 0x21, 0x00


	//----- nvinfo : EIATTR_KPARAM_INFO
	.align		4
.L_15:
        /*0038*/ 	.byte	0x04, 0x17
        /*003a*/ 	.short	(.L_17 - .L_16)
.L_16:
        /*003c*/ 	.word	0x00000000
        /*0040*/ 	.short	0x0001
        /*0042*/ 	.short	0x0008
        /*0044*/ 	.byte	0x00, 0xf4, 0x21, 0x00


	//----- nvinfo : EIATTR_KPARAM_INFO
	.align		4
.L_17:
        /*0048*/ 	.byte	0x04, 0x17
        /*004a*/ 	.short	(.L_19 - .L_18)
.L_18:
        /*004c*/ 	.word	0x00000000
        /*0050*/ 	.short	0x0000
        /*0052*/ 	.short	0x0000
        /*0054*/ 	.byte	0x00, 0xf4, 0x21, 0x00


	//----- nvinfo : EIATTR_SPARSE_MMA_MASK
	.align		4
.L_19:
        /*0058*/ 	.byte	0x03, 0x50
        /*005a*/ 	.short	0x0000


	//----- nvinfo : EIATTR_MAXREG_COUNT
	.align		4
        /*005c*/ 	.byte	0x03, 0x1b
        /*005e*/ 	.short	0x00ff


	//----- nvinfo : EIATTR_EXIT_INSTR_OFFSETS
	.align		4
        /*0060*/ 	.byte	0x04, 0x1c
        /*0062*/ 	.short	(.L_21 - .L_20)


	//   ....[0]....
.L_20:
        /*0064*/ 	.word	0x00000310


	//   ....[1]....
        /*0068*/ 	.word	0x00000330


	//----- nvinfo : EIATTR_REQNTID
	.align		4
.L_21:
        /*006c*/ 	.byte	0x04, 0x10
        /*006e*/ 	.short	(.L_23 - .L_22)
.L_22:
        /*0070*/ 	.word	0x00000080
        /*0074*/ 	.word	0x00000001
        /*0078*/ 	.word	0x00000001


	//----- nvinfo : EIATTR_CBANK_PARAM_SIZE
	.align		4
.L_23:
        /*007c*/ 	.byte	0x03, 0x19
        /*007e*/ 	.short	0x0020


	//----- nvinfo : EIATTR_PARAM_CBANK
	.align		4
        /*0080*/ 	.byte	0x04, 0x0a
        /*0082*/ 	.short	(.L_25 - .L_24)
	.align		4
.L_24:
        /*0084*/ 	.word	index@(.nv.constant0.triton_poi_fused_convolution_60)
        /*0088*/ 	.short	0x0210
        /*008a*/ 	.short	0x0020


	//----- nvinfo : EIATTR_SW_WAR
	.align		4
.L_25:
        /*008c*/ 	.byte	0x04, 0x36
        /*008e*/ 	.short	(.L_27 - .L_26)
.L_26:
        /*0090*/ 	.word	0x00000008
.L_27:


//--------------------- .nv.callgraph             --------------------------
	.section	.nv.callgraph,"",@"SHT_CUDA_CALLGRAPH"
	.align	4
	.sectionentsize	8
	.align		4
        /*0000*/ 	.word	0x00000000
	.align		4
        /*0004*/ 	.word	0xffffffff
	.align		4
        /*0008*/ 	.word	0x00000000
	.align		4
        /*000c*/ 	.word	0xfffffffe
	.align		4
        /*0010*/ 	.word	0x00000000
	.align		4
        /*0014*/ 	.word	0xfffffffd
	.align		4
        /*0018*/ 	.word	0x00000000
	.align		4
        /*001c*/ 	.word	0xfffffffc


//--------------------- .text.triton_poi_fused_convolution_60 --------------------------
	.section	.text.triton_poi_fused_convolution_60,"ax",@progbits
	.sectionflags	@"SHF_BARRIERS=1"
	.align	128
        .global         triton_poi_fused_convolution_60
        .type           triton_poi_fused_convolution_60,@function
        .size           triton_poi_fused_convolution_60,(.L_x_1 - triton_poi_fused_convolution_60)
        .other          triton_poi_fused_convolution_60,@"STO_CUDA_ENTRY STV_DEFAULT"
triton_poi_fused_convolution_60:
.text.triton_poi_fused_convolution_60:
[----:B------:R-:W0:Y:S02]  /*0000*/  LDC R1, c[0x0][0x28] ;  /* 0x00000a00ff017b82 */ /* 0x000e240000000800 */
[----:B------:R-:W1:Y:S01]  /*0010*/  S2R R8, SR_TID.X ;  /* 0x0000000000087919 */ /* 0x000e620000002100 */
[----:B------:R-:W2:Y:S01]  /*0020*/  LDC.64 R4, c[0x0][0x210] ;  /* 0x00008400ff047b82 */ /* 0x000ea20000000a00 */
[----:B------:R-:W-:Y:S01]  /*0030*/  CS2R R10, SRZ ;  /* 0x00000000000a7805 */ /* 0x000fe2000001ff00 */
[----:B------:R-:W-:Y:S01]  /*0040*/  ULDC.64 UR6, c[0x0][0x208] ;  /* 0x0000820000067ab9 */ /* 0x000fe20000000a00 */
[----:B------:R-:W3:Y:S01]  /*0050*/  S2R R2, SR_CTAID.Y ;  /* 0x0000000000027919 */ /* 0x000ee20000002600 */
[----:B------:R-:W4:Y:S01]  /*0060*/  S2R R0, SR_CTAID.X ;  /* 0x0000000000007919 */ /* 0x000f220000002500 */
[----:B-1----:R-:W-:Y:S01]  /*0070*/  IMAD.SHL.U32 R3, R8, 0x2, RZ ;  /* 0x0000000208037824 */ /* 0x002fe200078e00ff */
[----:B---3--:R-:W-:-:S04]  /*0080*/  SHF.R.S32.HI R7, RZ, 0x17, R2 ;  /* 0x00000017ff077819 */ /* 0x008fc80000011402 */
[----:B------:R-:W-:Y:S02]  /*0090*/  LOP3.LUT R3, R3, 0xfe, RZ, 0xc0, !PT ;  /* 0x000000fe03037812 */ /* 0x000fe400078ec0ff */
[----:B------:R-:W-:Y:S02]  /*00a0*/  SGXT R7, R7, 0x1 ;  /* 0x000000010707781a */ /* 0x000fe40000000200 */
[----:B------:R-:W-:Y:S02]  /*00b0*/  PRMT R6, R3, 0x6540, R2 ;  /* 0x0000654003067816 */ /* 0x000fe40000000002 */
[----:B----4-:R-:W-:Y:S02]  /*00c0*/  ISETP.GE.AND P0, PT, R0, 0x4, PT ;  /* 0x000000040000780c */ /* 0x010fe40003f06270 */
[----:B------:R-:W-:-:S04]  /*00d0*/  LEA.HI R7, R7, R6, RZ, 0x9 ;  /* 0x0000000607077211 */ /* 0x000fc800078f48ff */
[C---:B------:R-:W-:Y:S01]  /*00e0*/  LOP3.LUT R9, R7.reuse, 0xfffffe00, RZ, 0xc0, !PT ;  /* 0xfffffe0007097812 */ /* 0x040fe200078ec0ff */
[----:B------:R-:W-:-:S04]  /*00f0*/  IMAD.SHL.U32 R7, R7, 0x4, RZ ;  /* 0x0000000407077824 */ /* 0x000fc800078e00ff */
[----:B------:R-:W-:Y:S01]  /*0100*/  IMAD.IADD R9, R6, 0x1, -R9 ;  /* 0x0000000106097824 */ /* 0x000fe200078e0a09 */
[----:B------:R-:W-:-:S03]  /*0110*/  LOP3.LUT R6, R7, 0xfffff800, RZ, 0xc0, !PT ;  /* 0xfffff80007067812 */ /* 0x000fc600078ec0ff */
[----:B------:R-:W-:-:S04]  /*0120*/  IMAD R9, R0, 0x200, R9 ;  /* 0x0000020000097824 */ /* 0x000fc800078e0209 */
[----:B------:R-:W-:-:S04]  /*0130*/  IMAD.IADD R9, R9, 0x1, R6 ;  /* 0x0000000109097824 */ /* 0x000fc800078e0206 */
[----:B--2---:R-:W-:-:S05]  /*0140*/  IMAD.WIDE R4, R9, 0x4, R4 ;  /* 0x0000000409047825 */ /* 0x004fca00078e0204 */
[----:B------:R1:W2:Y:S01]  /*0150*/  @!P0 LDG.E.EL.64 R10, desc[UR6][R4.64] ;  /* 0x00000006040a8981 */ /* 0x0002a2000c2e1b00 */
[----:B------:R-:W3:Y:S01]  /*0160*/  S2UR UR5, SR_CgaCtaId ;  /* 0x00000000000579c3 */ /* 0x000ee20000008800 */
[----:B------:R-:W-:Y:S01]  /*0170*/  UMOV UR4, 0x400 ;  /* 0x0000040000047882 */ /* 0x000fe20000000000 */
[----:B------:R-:W-:-:S04]  /*0180*/  LOP3.LUT R8, R8, 0x7f, RZ, 0xc0, !PT ;  /* 0x0000007f08087812 */ /* 0x000fc800078ec0ff */
[C---:B------:R-:W-:Y:S02]  /*0190*/  LOP3.LUT R6, R8.reuse, 0x80, RZ, 0xfc, !PT ;  /* 0x0000008008067812 */ /* 0x040fe400078efcff */
[----:B------:R-:W-:Y:S01]  /*01a0*/  PRMT R9, R8, 0x6540, R2 ;  /* 0x0000654008097816 */ /* 0x000fe20000000002 */
[----:B-1----:R-:W1:Y:S04]  /*01b0*/  LDC.64 R4, c[0x0][0x220] ;  /* 0x00008800ff047b82 */ /* 0x002e680000000a00 */
[----:B------:R-:W-:Y:S01]  /*01c0*/  IMAD R9, R9, 0x4, R0 ;  /* 0x0000000409097824 */ /* 0x000fe200078e0200 */
[----:B---3--:R-:W-:-:S06]  /*01d0*/  UPRMT UR4, UR5, 0x654, UR4 ;  /* 0x0000065405047896 */ /* 0x008fcc0008000004 */
[----:B------:R-:W-:Y:S01]  /*01e0*/  LEA R12, R3, UR4, 0x3 ;  /* 0x00000004030c7c11 */ /* 0x000fe2000f8e18ff */
[----:B------:R-:W-:Y:S01]  /*01f0*/  IMAD.SHL.U32 R3, R2, 0x100, RZ ;  /* 0x0000010002037824 */ /* 0x000fe200078e00ff */
[----:B------:R-:W-:Y:S02]  /*0200*/  LEA R14, R8, UR4, 0x3 ;  /* 0x00000004080e7c11 */ /* 0x000fe4000f8e18ff */
[----:B------:R-:W-:Y:S02]  /*0210*/  LEA R16, R6, UR4, 0x3 ;  /* 0x0000000406107c11 */ /* 0x000fe4000f8e18ff */
[----:B------:R-:W3:Y:S01]  /*0220*/  LDC.64 R6, c[0x0][0x218] ;  /* 0x00008600ff067b82 */ /* 0x000ee20000000a00 */
[----:B------:R-:W-:-:S05]  /*0230*/  LOP3.LUT R3, R3, 0x80, R8, 0xfe, !PT ;  /* 0x0000008003037812 */ /* 0x000fca00078efe08 */
[----:B------:R-:W-:Y:S02]  /*0240*/  IMAD R13, R3, 0x4, R0 ;  /* 0x00000004030d7824 */ /* 0x000fe400078e0200 */
[----:B---3--:R-:W-:-:S04]  /*0250*/  IMAD.WIDE R2, R9, 0x4, R6 ;  /* 0x0000000409027825 */ /* 0x008fc800078e0206 */
[----:B------:R-:W-:-:S04]  /*0260*/  IMAD.WIDE R6, R13, 0x4, R6 ;  /* 0x000000040d067825 */ /* 0x000fc800078e0206 */
[----:B-1----:R-:W-:-:S04]  /*0270*/  IMAD.WIDE R8, R9, 0x4, R4 ;  /* 0x0000000409087825 */ /* 0x002fc800078e0204 */
[----:B------:R-:W-:Y:S01]  /*0280*/  IMAD.WIDE R4, R13, 0x4, R4 ;  /* 0x000000040d047825 */ /* 0x000fe200078e0204 */
[----:B--2---:R-:W-:Y:S04]  /*0290*/  STS [R12], R10 ;  /* 0x0000000a0c007388 */ /* 0x004fe80000000800 */
[----:B------:R-:W-:Y:S01]  /*02a0*/  STS [R12+0x8], R11 ;  /* 0x0000080b0c007388 */ /* 0x000fe20000000800 */
[----:B------:R-:W-:Y:S06]  /*02b0*/  BAR.SYNC.DEFER_BLOCKING 0x0 ;  /* 0x0000000000007b1d */ /* 0x000fec0000010000 */
[----:B------:R-:W1:Y:S04]  /*02c0*/  LDS R15, [R14] ;  /* 0x000000000e0f7984 */ /* 0x000e680000000800 */
[----:B------:R-:W2:Y:S04]  /*02d0*/  LDS R17, [R16] ;  /* 0x0000000010117984 */ /* 0x000ea80000000800 */
[----:B-1----:R1:W-:Y:S04]  /*02e0*/  @!P0 STG.E desc[UR6][R2.64], R15 ;  /* 0x0000000f02008986 */ /* 0x0023e8000c101906 */
[----:B--2---:R1:W-:Y:S04]  /*02f0*/  @!P0 STG.E desc[UR6][R6.64], R17 ;  /* 0x0000001106008986 */ /* 0x0043e8000c101906 */
[----:B------:R1:W-:Y:S01]  /*0300*/  @!P0 STG.E desc[UR6][R8.64], R15 ;  /* 0x0000000f08008986 */ /* 0x0003e2000c101906 */
[----:B------:R-:W-:Y:S05]  /*0310*/  @P0 EXIT ;  /* 0x000000000000094d */ /* 0x000fea0003800000 */
[----:B------:R-:W-:Y:S01]  /*0320*/  STG.E desc[UR6][R4.64], R17 ;  /* 0x0000001104007986 */ /* 0x000fe2000c101906 */
[----:B------:R-:W-:Y:S05]  /*0330*/  EXIT ;  /* 0x000000000000794d */ /* 0x000fea0003800000 */
.L_x_0:
[----:B------:R-:W-:-:S00]  /*0340*/  BRA `(.L_x_0) ;  /* 0xfffffffc00fc7947 */ /* 0x000fc0000383ffff */
[----:B------:R-:W-:-:S00]  /*0350*/  NOP ;  /* 0x0000000000007918 */ /* 0x000fc00000000000 */
        /* <DEDUP_REMOVED lines=10> */
.L_x_1:


//--------------------- .nv.shared.triton_poi_fused_convolution_60 --------------------------
	.section	.nv.shared.triton_poi_fused_convolution_60,"aw",@nobits
	.sectionflags	@""
	.align	16
	.zero		1024


//--------------------- .nv.constant0.triton_poi_fused_convolution_60 --------------------------
	.section	.nv.constant0.triton_poi_fused_convolution_60,"a",@progbits
	.sectionflags	@""
	.align	4
.nv.constant0.triton_poi_fused_convolution_60:
	.zero		560
